	.headerflags	@"EF_CUDA_TEXMODE_UNIFIED EF_CUDA_64BIT_ADDRESS EF_CUDA_ACCELERATORS EF_CUDA_SM90 EF_CUDA_VIRTUAL_SM(EF_CUDA_SM90)"
	.elftype	@"ET_EXEC"


//--------------------- .nv.info                  --------------------------
	.section	.nv.info,"",@"SHT_CUDA_INFO"
	.align	4


	//----- nvinfo : EIATTR_REGCOUNT
	.align		4
        /*0000*/ 	.byte	0x04, 0x2f
        /*0002*/ 	.short	(.L_3 - .L_2)
	.align		4
.L_2:
        /*0004*/ 	.word	index@(triton_poi_fused__native_batch_norm_legit_no_training_add_relu_26)
        /*0008*/ 	.word	0x00000014


	//----- nvinfo : EIATTR_MIN_STACK_SIZE
	.align		4
.L_3:
        /*000c*/ 	.byte	0x04, 0x12
        /*000e*/ 	.short	(.L_5 - .L_4)
	.align		4
.L_4:
        /*0010*/ 	.word	index@(triton_poi_fused__native_batch_norm_legit_no_training_add_relu_26)
        /*0014*/ 	.word	0x00000000


	//----- nvinfo : EIATTR_FRAME_SIZE
	.align		4
.L_5:
        /*0018*/ 	.byte	0x04, 0x11
        /*001a*/ 	.short	(.L_7 - .L_6)
	.align		4
.L_6:
        /*001c*/ 	.word	index@(triton_poi_fused__native_batch_norm_legit_no_training_add_relu_26)
        /*0020*/ 	.word	0x00000000


	//----- nvinfo : EIATTR_MIN_STACK_SIZE
	.align		4
.L_7:
        /*0024*/ 	.byte	0x04, 0x12
        /*0026*/ 	.short	(.L_9 - .L_8)
	.align		4
.L_8:
        /*0028*/ 	.word	index@(triton_poi_fused__native_batch_norm_legit_no_training_add_relu_26)
        /*002c*/ 	.word	0x00000000
.L_9:


//--------------------- .nv.info.triton_poi_fused__native_batch_norm_legit_no_training_add_relu_26 --------------------------
	.section	.nv.info.triton_poi_fused__native_batch_norm_legit_no_training_add_relu_26,"",@"SHT_CUDA_INFO"
	.sectionflags	@""
	.align	4


	//----- nvinfo : EIATTR_CUDA_API_VERSION
	.align		4
        /*0000*/ 	.byte	0x04, 0x37
        /*0002*/ 	.short	(.L_11 - .L_10)
.L_10:
        /*0004*/ 	.word	0x0000007c


	//----- nvinfo : EIATTR_KPARAM_INFO
	.align		4
.L_11:
        /*0008*/ 	.byte	0x04, 0x17
        /*000a*/ 	.short	(.L_13 - .L_12)
.L_12:
        /*000c*/ 	.word	0x00000000
        /*0010*/ 	.short	0x0007
        /*0012*/ 	.short	0x0038
        /*0014*/ 	.byte	0x00, 0xf0, 0x11, 0x00


	//----- nvinfo : EIATTR_KPARAM_INFO
	.align		4
.L_13:
        /*0018*/ 	.byte	0x04, 0x17
        /*001a*/ 	.short	(.L_15 - .L_14)
.L_14:
        /*001c*/ 	.word	0x00000000
        /*0020*/ 	.short	0x0006
        /*0022*/ 	.short	0x0030
        /*0024*/ 	.byte	0x00, 0xf4, 0x21, 0x00


	//----- nvinfo : EIATTR_KPARAM_INFO
	.align		4
.L_15:
        /*0028*/ 	.byte	0x04, 0x17
        /*002a*/ 	.short	(.L_17 - .L_16)
.L_16:
        /*002c*/ 	.word	0x00000000
        /*0030*/ 	.short	0x0005
        /*0032*/ 	.short	0x0028
        /*0034*/ 	.byte	0x00, 0xf4, 0x21, 0x00


	//----- nvinfo : EIATTR_KPARAM_INFO
	.align		4
.L_17:
        /*0038*/ 	.byte	0x04, 0x17
        /*003a*/ 	.short	(.L_19 - .L_18)
.L_18:
        /*003c*/ 	.word	0x00000000
        /*0040*/ 	.short	0x0004
        /*0042*/ 	.short	0x0020
        /*0044*/ 	.byte	0x00, 0xf4, 0x21, 0x00


	//----- nvinfo : EIATTR_KPARAM_INFO
	.align		4
.L_19:
        /*0048*/ 	.byte	0x04, 0x17
        /*004a*/ 	.short	(.L_21 - .L_20)
.L_20:
        /*004c*/ 	.word	0x00000000
        /*0050*/ 	.short	0x0003
        /*0052*/ 	.short	0x0018
        /*0054*/ 	.byte	0x00, 0xf4, 0x21, 0x00


	//----- nvinfo : EIATTR_KPARAM_INFO
	.align		4
.L_21:
        /*0058*/ 	.byte	0x04, 0x17
        /*005a*/ 	.short	(.L_23 - .L_22)
.L_22:
        /*005c*/ 	.word	0x00000000
        /*0060*/ 	.short	0x0002
        /*0062*/ 	.short	0x0010
        /*0064*/ 	.byte	0x00, 0xf4, 0x21, 0x00


	//----- nvinfo : EIATTR_KPARAM_INFO
	.align		4
.L_23:
        /*0068*/ 	.byte	0x04, 0x17
        /*006a*/ 	.short	(.L_25 - .L_24)
.L_24:
        /*006c*/ 	.word	0x00000000
        /*0070*/ 	.short	0x0001
        /*0072*/ 	.short	0x0008
        /*0074*/ 	.byte	0x00, 0xf4, 0x21, 0x00


	//----- nvinfo : EIATTR_KPARAM_INFO
	.align		4
.L_25:
        /*0078*/ 	.byte	0x04, 0x17
        /*007a*/ 	.short	(.L_27 - .L_26)
.L_26:
        /*007c*/ 	.word	0x00000000
        /*0080*/ 	.short	0x0000
        /*0082*/ 	.short	0x0000
        /*0084*/ 	.byte	0x00, 0xf4, 0x21, 0x00


	//----- nvinfo : EIATTR_SPARSE_MMA_MASK
	.align		4
.L_27:
        /*0088*/ 	.byte	0x03, 0x50
        /*008a*/ 	.short	0x0000


	//----- nvinfo : EIATTR_MAXREG_COUNT
	.align		4
        /*008c*/ 	.byte	0x03, 0x1b
        /*008e*/ 	.short	0x00ff


	//----- nvinfo : EIATTR_EXIT_INSTR_OFFSETS
	.align		4
        /*0090*/ 	.byte	0x04, 0x1c
        /*0092*/ 	.short	(.L_29 - .L_28)


	//   ....[0]....
.L_28:
        /*0094*/ 	.word	0x00000420


	//----- nvinfo : EIATTR_REQNTID
	.align		4
.L_29:
        /*0098*/ 	.byte	0x04, 0x10
        /*009a*/ 	.short	(.L_31 - .L_30)
.L_30:
        /*009c*/ 	.word	0x00000080
        /*00a0*/ 	.word	0x00000001
        /*00a4*/ 	.word	0x00000001


	//----- nvinfo : EIATTR_CBANK_PARAM_SIZE
	.align		4
.L_31:
        /*00a8*/ 	.byte	0x03, 0x19
        /*00aa*/ 	.short	0x003c


	//----- nvinfo : EIATTR_PARAM_CBANK
	.align		4
        /*00ac*/ 	.byte	0x04, 0x0a
        /*00ae*/ 	.short	(.L_33 - .L_32)
	.align		4
.L_32:
        /*00b0*/ 	.word	index@(.nv.constant0.triton_poi_fused__native_batch_norm_legit_no_training_add_relu_26)
        /*00b4*/ 	.short	0x0210
        /*00b6*/ 	.short	0x003c


	//----- nvinfo : EIATTR_SW_WAR
	.align		4
.L_33:
        /*00b8*/ 	.byte	0x04, 0x36
        /*00ba*/ 	.short	(.L_35 - .L_34)
.L_34:
        /*00bc*/ 	.word	0x00000008
.L_35:


//--------------------- .nv.callgraph             --------------------------
	.section	.nv.callgraph,"",@"SHT_CUDA_CALLGRAPH"
	.align	4
	.sectionentsize	8
	.align		4
        /*0000*/ 	.word	0x00000000
	.align		4
        /*0004*/ 	.word	0xffffffff
	.align		4
        /*0008*/ 	.word	0x00000000
	.align		4
        /*000c*/ 	.word	0xfffffffe
	.align		4
        /*0010*/ 	.word	0x00000000
	.align		4
        /*0014*/ 	.word	0xfffffffd
	.align		4
        /*0018*/ 	.word	0x00000000
	.align		4
        /*001c*/ 	.word	0xfffffffc


//--------------------- .nv.constant4             --------------------------
	.section	.nv.constant4,"a",@progbits
	.align	8
	.align		8
.nv.constant4:
        /*0000*/ 	.dword	_$_str
	.align		8
        /*0008*/ 	.dword	_$_str_$_2


//--------------------- .text.triton_poi_fused__native_batch_norm_legit_no_training_add_relu_26 --------------------------
	.section	.text.triton_poi_fused__native_batch_norm_legit_no_training_add_relu_26,"ax",@progbits
	.align	128
        .global         triton_poi_fused__native_batch_norm_legit_no_training_add_relu_26
        .type           triton_poi_fused__native_batch_norm_legit_no_training_add_relu_26,@function
        .size           triton_poi_fused__native_batch_norm_legit_no_training_add_relu_26,(.L_x_1 - triton_poi_fused__native_batch_norm_legit_no_training_add_relu_26)
        .other          triton_poi_fused__native_batch_norm_legit_no_training_add_relu_26,@"STO_CUDA_ENTRY STV_DEFAULT"
triton_poi_fused__native_batch_norm_legit_no_training_add_relu_26:
.text.triton_poi_fused__native_batch_norm_legit_no_training_add_relu_26:
[----:B------:R-:W-:Y:S01]  /*0000*/  LDC R1, c[0x0][0x28] ;  /* 0x00000a00ff017b82 */ /* 0x000fe20000000800 */
[----:B------:R-:W1:Y:S07]  /*0010*/  S2R R0, SR_TID.X ;  /* 0x0000000000007919 */ /* 0x000e6e0000002100 */
[----:B------:R-:W2:Y:S01]  /*0020*/  LDC.64 R2, c[0x0][0x220] ;  /* 0x00008800ff027b82 */ /* 0x000ea20000000a00 */
[----:B------:R-:W-:Y:S01]  /*0030*/  ULDC.64 UR4, c[0x0][0x208] ;  /* 0x0000820000047ab9 */ /* 0x000fe20000000a00 */
[----:B------:R-:W3:Y:S06]  /*0040*/  S2R R7, SR_CTAID.X ;  /* 0x0000000000077919 */ /* 0x000eec0000002500 */
[----:B------:R-:W4:Y:S08]  /*0050*/  LDC.64 R8, c[0x0][0x228] ;  /* 0x00008a00ff087b82 */ /* 0x000f300000000a00 */
[----:B------:R-:W5:Y:S08]  /*0060*/  LDC.64 R10, c[0x0][0x230] ;  /* 0x00008c00ff0a7b82 */ /* 0x000f700000000a00 */
[----:B------:R-:W4:Y:S01]  /*0070*/  LDC.64 R12, c[0x0][0x238] ;  /* 0x00008e00ff0c7b82 */ /* 0x000f220000000a00 */
[----:B-1----:R-:W-:-:S02]  /*0080*/  SHF.L.U32 R0, R0, 0x1, RZ ;  /* 0x0000000100007819 */ /* 0x002fc400000006ff */
[----:B---3--:R-:W-:Y:S02]  /*0090*/  SHF.R.S32.HI R5, RZ, 0x17, R7 ;  /* 0x00000017ff057819 */ /* 0x008fe40000011407 */
[----:B------:R-:W-:Y:S02]  /*00a0*/  LOP3.LUT R0, R0, 0xfe, RZ, 0xc0, !PT ;  /* 0x000000fe00007812 */ /* 0x000fe400078ec0ff */
[----:B------:R-:W-:Y:S02]  /*00b0*/  SGXT R5, R5, 0x1 ;  /* 0x000000010505781a */ /* 0x000fe40000000200 */
[----:B------:R-:W-:Y:S02]  /*00c0*/  LEA R0, R7, R0, 0x8 ;  /* 0x0000000007007211 */ /* 0x000fe400078e40ff */
[----:B------:R-:W1:Y:S02]  /*00d0*/  LDC.64 R6, c[0x0][0x218] ;  /* 0x00008600ff067b82 */ /* 0x000e640000000a00 */
[----:B------:R-:W-:-:S04]  /*00e0*/  LEA.HI R5, R5, R0, RZ, 0xb ;  /* 0x0000000005057211 */ /* 0x000fc800078f58ff */
[----:B------:R-:W-:-:S04]  /*00f0*/  LOP3.LUT R5, R5, 0xfffff800, RZ, 0xc0, !PT ;  /* 0xfffff80005057812 */ /* 0x000fc800078ec0ff */
[----:B------:R-:W-:Y:S02]  /*0100*/  IADD3 R15, R0, -R5, RZ ;  /* 0x80000005000f7210 */ /* 0x000fe40007ffe0ff */
[----:B------:R-:W3:Y:S03]  /*0110*/  LDC.64 R4, c[0x0][0x210] ;  /* 0x00008400ff047b82 */ /* 0x000ee60000000a00 */
[----:B--2---:R-:W-:-:S06]  /*0120*/  IMAD.WIDE R2, R15, 0x4, R2 ;  /* 0x000000040f027825 */ /* 0x004fcc00078e0202 */
[----:B------:R-:W2:Y:S01]  /*0130*/  LDG.E.EL.64 R2, desc[UR4][R2.64] ;  /* 0x0000000402027981 */ /* 0x000ea2000c2e1b00 */
[----:B-1----:R-:W-:-:S04]  /*0140*/  IMAD.WIDE R6, R15, 0x4, R6 ;  /* 0x000000040f067825 */ /* 0x002fc800078e0206 */
[C---:B----4-:R-:W-:Y:S02]  /*0150*/  IMAD.WIDE R8, R15.reuse, 0x4, R8 ;  /* 0x000000040f087825 */ /* 0x050fe400078e0208 */
[----:B------:R-:W4:Y:S02]  /*0160*/  LDG.E.EL.64 R6, desc[UR4][R6.64] ;  /* 0x0000000406067981 */ /* 0x000f24000c2e1b00 */
[----:B-----5:R-:W-:Y:S02]  /*0170*/  IMAD.WIDE R10, R15, 0x4, R10 ;  /* 0x000000040f0a7825 */ /* 0x020fe400078e020a */
[----:B------:R-:W5:Y:S02]  /*0180*/  LDG.E.EL.64 R8, desc[UR4][R8.64] ;  /* 0x0000000408087981 */ /* 0x000f64000c2e1b00 */
[C---:B---3--:R-:W-:Y:S02]  /*0190*/  IMAD.WIDE R4, R0.reuse, 0x4, R4 ;  /* 0x0000000400047825 */ /* 0x048fe400078e0204 */
[----:B------:R-:W5:Y:S04]  /*01a0*/  LDG.E.EL.64 R10, desc[UR4][R10.64] ;  /* 0x000000040a0a7981 */ /* 0x000f68000c2e1b00 */
[----:B------:R-:W4:Y:S01]  /*01b0*/  LDG.E.64 R4, desc[UR4][R4.64] ;  /* 0x0000000404047981 */ /* 0x000f22000c1e1b00 */
[----:B0-----:R-:W-:-:S06]  /*01c0*/  IMAD.WIDE R12, R0, 0x4, R12 ;  /* 0x00000004000c7825 */ /* 0x001fcc00078e020c */
[----:B------:R-:W3:Y:S01]  /*01d0*/  LDG.E.64 R12, desc[UR4][R12.64] ;  /* 0x000000040c0c7981 */ /* 0x000ee2000c1e1b00 */
[----:B------:R-:W-:Y:S01]  /*01e0*/  HFMA2.MMA R16, -RZ, RZ, 1.625, 0 ;  /* 0x3e800000ff107435 */ /* 0x000fe200000001ff */
[----:B--2---:R-:W-:Y:S01]  /*01f0*/  FADD R2, R2, 9.9999997473787516356e-06 ;  /* 0x3727c5ac02027421 */ /* 0x004fe20000000000 */
[----:B------:R-:W-:-:S03]  /*0200*/  FADD R3, R3, 9.9999997473787516356e-06 ;  /* 0x3727c5ac03037421 */ /* 0x000fc60000000000 */
[----:B------:R-:W0:Y:S08]  /*0210*/  MUFU.SQRT R14, R2 ;  /* 0x00000002000e7308 */ /* 0x000e300000002000 */
[----:B------:R1:W2:Y:S01]  /*0220*/  MUFU.SQRT R15, R3 ;  /* 0x00000003000f7308 */ /* 0x0002a20000002000 */
[C---:B0-----:R-:W-:Y:S02]  /*0230*/  FSETP.GT.AND P0, PT, R14.reuse, 8.50705917302346158658e+37, PT ;  /* 0x7e8000000e00780b */ /* 0x041fe40003f04000 */
[----:B------:R-:W-:Y:S01]  /*0240*/  FSETP.GEU.AND P2, PT, R14, 1.175494350822287508e-38, PT ;  /* 0x008000000e00780b */ /* 0x000fe20003f4e000 */
[----:B-1----:R-:W0:Y:S01]  /*0250*/  LDC.64 R2, c[0x0][0x240] ;  /* 0x00009000ff027b82 */ /* 0x002e220000000a00 */
[----:B--2---:R-:W-:-:S02]  /*0260*/  FSETP.GT.AND P1, PT, R15, 8.50705917302346158658e+37, PT ;  /* 0x7e8000000f00780b */ /* 0x004fc40003f24000 */
[----:B------:R-:W-:-:S07]  /*0270*/  FSETP.GEU.AND P3, PT, R15, 1.175494350822287508e-38, PT ;  /* 0x008000000f00780b */ /* 0x000fce0003f6e000 */
[----:B------:R-:W-:-:S04]  /*0280*/  @P0 FMUL R14, R14, 0.25 ;  /* 0x3e8000000e0e0820 */ /* 0x000fc80000400000 */
[----:B------:R-:W-:Y:S01]  /*0290*/  @!P2 FMUL R14, R14, 16777216 ;  /* 0x4b8000000e0ea820 */ /* 0x000fe20000400000 */
[----:B------:R-:W-:-:S04]  /*02a0*/  @P1 FMUL R15, R15, 0.25 ;  /* 0x3e8000000f0f1820 */ /* 0x000fc80000400000 */
[----:B------:R-:W-:Y:S01]  /*02b0*/  @!P3 FMUL R15, R15, 16777216 ;  /* 0x4b8000000f0fb820 */ /* 0x000fe20000400000 */
[----:B------:R-:W1:Y:S01]  /*02c0*/  MUFU.RCP R14, R14 ;  /* 0x0000000e000e7308 */ /* 0x000e620000001000 */
[----:B------:R-:W-:-:S07]  /*02d0*/  FSEL R17, R16, 1, P0 ;  /* 0x3f80000010117808 */ /* 0x000fce0000000000 */
[----:B------:R-:W2:Y:S01]  /*02e0*/  MUFU.RCP R15, R15 ;  /* 0x0000000f000f7308 */ /* 0x000ea20000001000 */
[----:B------:R-:W-:Y:S01]  /*02f0*/  FSEL R16, R16, 1, P1 ;  /* 0x3f80000010107808 */ /* 0x000fe20000800000 */
[----:B------:R-:W-:Y:S01]  /*0300*/  @!P2 FMUL R17, R17, 16777216 ;  /* 0x4b8000001111a820 */ /* 0x000fe20000400000 */
[----:B----4-:R-:W-:-:S03]  /*0310*/  FADD R4, R4, -R6 ;  /* 0x8000000604047221 */ /* 0x010fc60000000000 */
[----:B------:R-:W-:Y:S01]  /*0320*/  @!P3 FMUL R16, R16, 16777216 ;  /* 0x4b8000001010b820 */ /* 0x000fe20000400000 */
[----:B-1----:R-:W-:Y:S01]  /*0330*/  FMUL R17, R14, R17 ;  /* 0x000000110e117220 */ /* 0x002fe20000400000 */
[----:B------:R-:W-:-:S03]  /*0340*/  FADD R5, R5, -R7 ;  /* 0x8000000705057221 */ /* 0x000fc60000000000 */
[----:B------:R-:W-:Y:S01]  /*0350*/  FMUL R17, R4, R17 ;  /* 0x0000001104117220 */ /* 0x000fe20000400000 */
[----:B--2---:R-:W-:-:S03]  /*0360*/  FMUL R16, R15, R16 ;  /* 0x000000100f107220 */ /* 0x004fc60000400000 */
[----:B-----5:R-:W-:Y:S01]  /*0370*/  FFMA R17, R8, R17, R10 ;  /* 0x0000001108117223 */ /* 0x020fe2000000000a */
[----:B------:R-:W-:-:S04]  /*0380*/  FMUL R16, R5, R16 ;  /* 0x0000001005107220 */ /* 0x000fc80000400000 */
[----:B------:R-:W-:Y:S01]  /*0390*/  FFMA R16, R9, R16, R11 ;  /* 0x0000001009107223 */ /* 0x000fe2000000000b */
[----:B---3--:R-:W-:Y:S01]  /*03a0*/  FSETP.GEU.AND P0, PT, R17, -R12, PT ;  /* 0x8000000c1100720b */ /* 0x008fe20003f0e000 */
[----:B------:R-:W-:Y:S02]  /*03b0*/  FADD R12, R12, R17 ;  /* 0x000000110c0c7221 */ /* 0x000fe40000000000 */
[----:B------:R-:W-:Y:S01]  /*03c0*/  FADD R4, R13, R16 ;  /* 0x000000100d047221 */ /* 0x000fe20000000000 */
[----:B------:R-:W-:Y:S01]  /*03d0*/  FSETP.GEU.AND P1, PT, R16, -R13, PT ;  /* 0x8000000d1000720b */ /* 0x000fe20003f2e000 */
[----:B0-----:R-:W-:Y:S01]  /*03e0*/  IMAD.WIDE R2, R0, 0x4, R2 ;  /* 0x0000000400027825 */ /* 0x001fe200078e0202 */
[----:B------:R-:W-:Y:S02]  /*03f0*/  FSEL R12, R12, RZ, P0 ;  /* 0x000000ff0c0c7208 */ /* 0x000fe40000000000 */
[----:B------:R-:W-:-:S05]  /*0400*/  FSEL R13, R4, RZ, P1 ;  /* 0x000000ff040d7208 */ /* 0x000fca0000800000 */
[----:B------:R-:W-:Y:S01]  /*0410*/  STG.E.64 desc[UR4][R2.64], R12 ;  /* 0x0000000c02007986 */ /* 0x000fe2000c101b04 */
[----:B------:R-:W-:Y:S05]  /*0420*/  EXIT ;  /* 0x000000000000794d */ /* 0x000fea0003800000 */
.L_x_0:
[----:B------:R-:W-:-:S00]  /*0430*/  BRA `(.L_x_0) ;  /* 0xfffffffc00fc7947 */ /* 0x000fc0000383ffff */
[----:B------:R-:W-:-:S00]  /*0440*/  NOP ;  /* 0x0000000000007918 */ /* 0x000fc00000000000 */
        /* <DEDUP_REMOVED lines=11> */
.L_x_1:


//--------------------- .nv.global.init           --------------------------
	.section	.nv.global.init,"aw",@progbits
.nv.global.init:
	.type		_$_str,@object
	.size		_$_str,(_$_str_$_2 - _$_str)
_$_str:
        /*0000*/ 	.byte	0x5f, 0x5f, 0x43, 0x55, 0x44, 0x41, 0x5f, 0x46, 0x54, 0x5a, 0x00
	.type		_$_str_$_2,@object
	.size		_$_str_$_2,(.L_1 - _$_str_$_2)
_$_str_$_2:
        /*000b*/ 	.byte	0x5f, 0x5f, 0x43, 0x55, 0x44, 0x41, 0x5f, 0x50, 0x52, 0x45, 0x43, 0x5f, 0x53, 0x51, 0x52, 0x54
        /*001b*/ 	.byte	0x00
.L_1:


//--------------------- .nv.constant0.triton_poi_fused__native_batch_norm_legit_no_training_add_relu_26 --------------------------
	.section	.nv.constant0.triton_poi_fused__native_batch_norm_legit_no_training_add_relu_26,"a",@progbits
	.sectionflags	@""
	.align	4
.nv.constant0.triton_poi_fused__native_batch_norm_legit_no_training_add_relu_26:
	.zero		588
